	.headerflags	@"EF_CUDA_TEXMODE_UNIFIED EF_CUDA_64BIT_ADDRESS EF_CUDA_ACCELERATORS EF_CUDA_SM90 EF_CUDA_VIRTUAL_SM(EF_CUDA_SM90)"
	.elftype	@"ET_EXEC"


//--------------------- .nv.info                  --------------------------
	.section	.nv.info,"",@"SHT_CUDA_INFO"
	.align	4


	//----- nvinfo : EIATTR_REGCOUNT
	.align		4
        /*0000*/ 	.byte	0x04, 0x2f
        /*0002*/ 	.short	(.L_1 - .L_0)
	.align		4
.L_0:
        /*0004*/ 	.word	index@(triton_per_fused_sort_1)
        /*0008*/ 	.word	0x00000015


	//----- nvinfo : EIATTR_MIN_STACK_SIZE
	.align		4
.L_1:
        /*000c*/ 	.byte	0x04, 0x12
        /*000e*/ 	.short	(.L_3 - .L_2)
	.align		4
.L_2:
        /*0010*/ 	.word	index@(triton_per_fused_sort_1)
        /*0014*/ 	.word	0x00000000


	//----- nvinfo : EIATTR_FRAME_SIZE
	.align		4
.L_3:
        /*0018*/ 	.byte	0x04, 0x11
        /*001a*/ 	.short	(.L_5 - .L_4)
	.align		4
.L_4:
        /*001c*/ 	.word	index@(triton_per_fused_sort_1)
        /*0020*/ 	.word	0x00000000


	//----- nvinfo : EIATTR_MIN_STACK_SIZE
	.align		4
.L_5:
        /*0024*/ 	.byte	0x04, 0x12
        /*0026*/ 	.short	(.L_7 - .L_6)
	.align		4
.L_6:
        /*0028*/ 	.word	index@(triton_per_fused_sort_1)
        /*002c*/ 	.word	0x00000000
.L_7:


//--------------------- .nv.info.triton_per_fused_sort_1 --------------------------
	.section	.nv.info.triton_per_fused_sort_1,"",@"SHT_CUDA_INFO"
	.sectionflags	@""
	.align	4


	//----- nvinfo : EIATTR_CUDA_API_VERSION
	.align		4
        /*0000*/ 	.byte	0x04, 0x37
        /*0002*/ 	.short	(.L_9 - .L_8)
.L_8:
        /*0004*/ 	.word	0x0000007c


	//----- nvinfo : EIATTR_KPARAM_INFO
	.align		4
.L_9:
        /*0008*/ 	.byte	0x04, 0x17
        /*000a*/ 	.short	(.L_11 - .L_10)
.L_10:
        /*000c*/ 	.word	0x00000000
        /*0010*/ 	.short	0x0003
        /*0012*/ 	.short	0x0014
        /*0014*/ 	.byte	0x00, 0xf0, 0x11, 0x00


	//----- nvinfo : EIATTR_KPARAM_INFO
	.align		4
.L_11:
        /*0018*/ 	.byte	0x04, 0x17
        /*001a*/ 	.short	(.L_13 - .L_12)
.L_12:
        /*001c*/ 	.word	0x00000000
        /*0020*/ 	.short	0x0002
        /*0022*/ 	.short	0x0010
        /*0024*/ 	.byte	0x00, 0xf0, 0x11, 0x00


	//----- nvinfo : EIATTR_KPARAM_INFO
	.align		4
.L_13:
        /*0028*/ 	.byte	0x04, 0x17
        /*002a*/ 	.short	(.L_15 - .L_14)
.L_14:
        /*002c*/ 	.word	0x00000000
        /*0030*/ 	.short	0x0001
        /*0032*/ 	.short	0x0008
        /*0034*/ 	.byte	0x00, 0xf4, 0x21, 0x00


	//----- nvinfo : EIATTR_KPARAM_INFO
	.align		4
.L_15:
        /*0038*/ 	.byte	0x04, 0x17
        /*003a*/ 	.short	(.L_17 - .L_16)
.L_16:
        /*003c*/ 	.word	0x00000000
        /*0040*/ 	.short	0x0000
        /*0042*/ 	.short	0x0000
        /*0044*/ 	.byte	0x00, 0xf4, 0x21, 0x00


	//----- nvinfo : EIATTR_SPARSE_MMA_MASK
	.align		4
.L_17:
        /*0048*/ 	.byte	0x03, 0x50
        /*004a*/ 	.short	0x0000


	//----- nvinfo : EIATTR_MAXREG_COUNT
	.align		4
        /*004c*/ 	.byte	0x03, 0x1b
        /*004e*/ 	.short	0x00ff


	//----- nvinfo : EIATTR_COOP_GROUP_MASK_REGIDS
	.align		4
        /*0050*/ 	.byte	0x04, 0x29
        /*0052*/ 	.short	(.L_19 - .L_18)


	//   ....[0]....
.L_18:
        /*0054*/ 	.word	0xffffffff


	//   ....[1]....
        /*0058*/ 	.word	0xffffffff


	//   ....[2]....
        /*005c*/ 	.word	0xffffffff


	//   ....[3]....
        /*0060*/ 	.word	0xffffffff


	//   ....[4]....
        /*0064*/ 	.word	0xffffffff


	//   ....[5]....
        /*0068*/ 	.word	0xffffffff


	//   ....[6]....
        /*006c*/ 	.word	0xffffffff


	//   ....[7]....
        /*0070*/ 	.word	0xffffffff


	//   ....[8]....
        /*0074*/ 	.word	0xffffffff


	//   ....[9]....
        /*0078*/ 	.word	0xffffffff


	//   ....[10]....
        /*007c*/ 	.word	0xffffffff


	//   ....[11]....
        /*0080*/ 	.word	0xffffffff


	//----- nvinfo : EIATTR_COOP_GROUP_INSTR_OFFSETS
	.align		4
.L_19:
        /*0084*/ 	.byte	0x04, 0x28
        /*0086*/ 	.short	(.L_21 - .L_20)


	//   ....[0]....
.L_20:
        /*0088*/ 	.word	0x000001d0


	//   ....[1]....
        /*008c*/ 	.word	0x000001e0


	//   ....[2]....
        /*0090*/ 	.word	0x000002b0


	//   ....[3]....
        /*0094*/ 	.word	0x000002c0


	//   ....[4]....
        /*0098*/ 	.word	0x00000450


	//   ....[5]....
        /*009c*/ 	.word	0x00000460


	//   ....[6]....
        /*00a0*/ 	.word	0x00000470


	//   ....[7]....
        /*00a4*/ 	.word	0x00000480


	//   ....[8]....
        /*00a8*/ 	.word	0x00000610


	//   ....[9]....
        /*00ac*/ 	.word	0x00000640


	//   ....[10]....
        /*00b0*/ 	.word	0x00000670


	//   ....[11]....
        /*00b4*/ 	.word	0x00000680


	//----- nvinfo : EIATTR_EXIT_INSTR_OFFSETS
	.align		4
.L_21:
        /*00b8*/ 	.byte	0x04, 0x1c
        /*00ba*/ 	.short	(.L_23 - .L_22)


	//   ....[0]....
.L_22:
        /*00bc*/ 	.word	0x00000790


	//   ....[1]....
        /*00c0*/ 	.word	0x000007b0


	//----- nvinfo : EIATTR_REQNTID
	.align		4
.L_23:
        /*00c4*/ 	.byte	0x04, 0x10
        /*00c6*/ 	.short	(.L_25 - .L_24)
.L_24:
        /*00c8*/ 	.word	0x00000040
        /*00cc*/ 	.word	0x00000001
        /*00d0*/ 	.word	0x00000001


	//----- nvinfo : EIATTR_CBANK_PARAM_SIZE
	.align		4
.L_25:
        /*00d4*/ 	.byte	0x03, 0x19
        /*00d6*/ 	.short	0x0018


	//----- nvinfo : EIATTR_PARAM_CBANK
	.align		4
        /*00d8*/ 	.byte	0x04, 0x0a
        /*00da*/ 	.short	(.L_27 - .L_26)
	.align		4
.L_26:
        /*00dc*/ 	.word	index@(.nv.constant0.triton_per_fused_sort_1)
        /*00e0*/ 	.short	0x0210
        /*00e2*/ 	.short	0x0018


	//----- nvinfo : EIATTR_SW_WAR
	.align		4
.L_27:
        /*00e4*/ 	.byte	0x04, 0x36
        /*00e6*/ 	.short	(.L_29 - .L_28)
.L_28:
        /*00e8*/ 	.word	0x00000008
.L_29:


//--------------------- .nv.callgraph             --------------------------
	.section	.nv.callgraph,"",@"SHT_CUDA_CALLGRAPH"
	.align	4
	.sectionentsize	8
	.align		4
        /*0000*/ 	.word	0x00000000
	.align		4
        /*0004*/ 	.word	0xffffffff
	.align		4
        /*0008*/ 	.word	0x00000000
	.align		4
        /*000c*/ 	.word	0xfffffffe
	.align		4
        /*0010*/ 	.word	0x00000000
	.align		4
        /*0014*/ 	.word	0xfffffffd
	.align		4
        /*0018*/ 	.word	0x00000000
	.align		4
        /*001c*/ 	.word	0xfffffffc


//--------------------- .text.triton_per_fused_sort_1 --------------------------
	.section	.text.triton_per_fused_sort_1,"ax",@progbits
	.align	128
        .global         triton_per_fused_sort_1
        .type           triton_per_fused_sort_1,@function
        .size           triton_per_fused_sort_1,(.L_x_1 - triton_per_fused_sort_1)
        .other          triton_per_fused_sort_1,@"STO_CUDA_ENTRY STV_DEFAULT"
triton_per_fused_sort_1:
.text.triton_per_fused_sort_1:
[----:B------:R-:W0:Y:S02]  /*0000*/  LDC R1, c[0x0][0x28] ;  /* 0x00000a00ff017b82 */ /* 0x000e240000000800 */
[----:B------:R-:W1:Y:S01]  /*0010*/  S2R R0, SR_TID.X ;  /* 0x0000000000007919 */ /* 0x000e620000002100 */
[----:B------:R-:W2:Y:S01]  /*0020*/  S2UR UR4, SR_CTAID.X ;  /* 0x00000000000479c3 */ /* 0x000ea20000002500 */
[----:B------:R-:W-:-:S07]  /*0030*/  IMAD.MOV.U32 R7, RZ, RZ, RZ ;  /* 0x000000ffff077224 */ /* 0x000fce00078e00ff */
[----:B------:R-:W3:Y:S01]  /*0040*/  LDC.64 R8, c[0x0][0x210] ;  /* 0x00008400ff087b82 */ /* 0x000ee20000000a00 */
[----:B--2---:R-:W-:Y:S01]  /*0050*/  USHF.L.U32 UR4, UR4, 0x3, URZ ;  /* 0x0000000304047899 */ /* 0x004fe2000800063f */
[----:B-1----:R-:W-:-:S04]  /*0060*/  SHF.R.U32.HI R2, RZ, 0x2, R0 ;  /* 0x00000002ff027819 */ /* 0x002fc80000011600 */
[----:B------:R-:W-:-:S04]  /*0070*/  SGXT.U32 R2, R2, 0x3 ;  /* 0x000000030202781a */ /* 0x000fc80000000000 */
[----:B------:R-:W-:Y:S01]  /*0080*/  LOP3.LUT R2, R2, UR4, RZ, 0xfc, !PT ;  /* 0x0000000402027c12 */ /* 0x000fe2000f8efcff */
[----:B------:R-:W-:-:S03]  /*0090*/  ULDC.64 UR4, c[0x0][0x208] ;  /* 0x0000820000047ab9 */ /* 0x000fc60000000a00 */
[----:B------:R-:W-:Y:S02]  /*00a0*/  SHF.R.S32.HI R3, RZ, 0x1f, R2 ;  /* 0x0000001fff037819 */ /* 0x000fe40000011402 */
[----:B------:R-:W-:Y:S02]  /*00b0*/  ISETP.GE.AND P0, PT, R2, 0x200, PT ;  /* 0x000002000200780c */ /* 0x000fe40003f06270 */
[----:B------:R-:W-:Y:S02]  /*00c0*/  LEA.HI R4, R3, R2, RZ, 0x3 ;  /* 0x0000000203047211 */ /* 0x000fe400078f18ff */
[----:B------:R-:W-:Y:S02]  /*00d0*/  LOP3.LUT R3, R0, 0x3, RZ, 0xc0, !PT ;  /* 0x0000000300037812 */ /* 0x000fe400078ec0ff */
[----:B------:R-:W-:Y:S02]  /*00e0*/  LOP3.LUT R5, R4, 0xfffffff8, RZ, 0xc0, !PT ;  /* 0xfffffff804057812 */ /* 0x000fe400078ec0ff */
[----:B------:R-:W-:-:S02]  /*00f0*/  SHF.R.S32.HI R4, RZ, 0x3, R4 ;  /* 0x00000003ff047819 */ /* 0x000fc40000011404 */
[C---:B------:R-:W-:Y:S02]  /*0100*/  IADD3 R5, R3.reuse, R2, -R5 ;  /* 0x0000000203057210 */ /* 0x040fe40007ffe805 */
[----:B------:R-:W-:-:S03]  /*0110*/  ISETP.NE.AND P0, PT, R3, 0x3, !P0 ;  /* 0x000000030300780c */ /* 0x000fc60004705270 */
[----:B------:R-:W-:-:S04]  /*0120*/  IMAD R5, R4, 0xa, R5 ;  /* 0x0000000a04057824 */ /* 0x000fc800078e0205 */
[----:B---3--:R-:W-:-:S06]  /*0130*/  IMAD.WIDE R8, R5, 0x4, R8 ;  /* 0x0000000405087825 */ /* 0x008fcc00078e0208 */
[----:B------:R-:W2:Y:S01]  /*0140*/  @P0 LDG.E R7, desc[UR4][R8.64] ;  /* 0x0000000408070981 */ /* 0x000ea2000c1e1900 */
[----:B------:R-:W-:Y:S02]  /*0150*/  LOP3.LUT R5, R0, 0x1, RZ, 0xc, !PT ;  /* 0x0000000100057812 */ /* 0x000fe400078e0cff */
[----:B------:R-:W-:Y:S02]  /*0160*/  LOP3.LUT R4, R0, 0x1, RZ, 0xc0, !PT ;  /* 0x0000000100047812 */ /* 0x000fe400078ec0ff */
[----:B------:R-:W-:-:S03]  /*0170*/  PRMT R6, R5, 0x9910, RZ ;  /* 0x0000991005067816 */ /* 0x000fc600000000ff */
[----:B------:R-:W-:Y:S02]  /*0180*/  IMAD R14, R4, R3, RZ ;  /* 0x00000003040e7224 */ /* 0x000fe400078e02ff */
[----:B------:R-:W-:Y:S02]  /*0190*/  IMAD R12, R3, R6, RZ ;  /* 0x00000006030c7224 */ /* 0x000fe400078e02ff */
[----:B------:R-:W-:Y:S01]  /*01a0*/  IMAD R3, R2, 0x3, R3 ;  /* 0x0000000302037824 */ /* 0x000fe200078e0203 */
[----:B------:R-:W-:Y:S02]  /*01b0*/  LOP3.LUT R15, R14, 0xffff, RZ, 0xc0, !PT ;  /* 0x0000ffff0e0f7812 */ /* 0x000fe400078ec0ff */
[----:B------:R-:W-:-:S04]  /*01c0*/  LOP3.LUT R13, R12, 0xffff, RZ, 0xc0, !PT ;  /* 0x0000ffff0c0d7812 */ /* 0x000fc800078ec0ff */
[----:B------:R-:W1:Y:S04]  /*01d0*/  SHFL.BFLY PT, R15, R15, 0x1, 0x1f ;  /* 0x0c201f000f0f7f89 */ /* 0x000e6800000e0000 */
[----:B------:R-:W3:Y:S01]  /*01e0*/  SHFL.BFLY PT, R13, R13, 0x1, 0x1f ;  /* 0x0c201f000d0d7f89 */ /* 0x000ee200000e0000 */
[----:B-1----:R-:W-:Y:S02]  /*01f0*/  IMAD.IADD R17, R14, 0x1, R15 ;  /* 0x000000010e117824 */ /* 0x002fe400078e020f */
[----:B---3--:R-:W-:-:S03]  /*0200*/  IMAD.IADD R12, R12, 0x1, R13 ;  /* 0x000000010c0c7824 */ /* 0x008fc600078e020d */
[----:B------:R-:W-:Y:S02]  /*0210*/  PRMT R15, R17, 0x9910, RZ ;  /* 0x00009910110f7816 */ /* 0x000fe400000000ff */
[----:B------:R-:W-:Y:S02]  /*0220*/  PRMT R13, R12, 0x9910, RZ ;  /* 0x000099100c0d7816 */ /* 0x000fe400000000ff */
[----:B------:R-:W-:Y:S02]  /*0230*/  ISETP.GE.AND P2, PT, R15, 0x3, PT ;  /* 0x000000030f00780c */ /* 0x000fe40003f46270 */
[C---:B------:R-:W-:Y:S02]  /*0240*/  ISETP.GT.AND P1, PT, R13.reuse, 0x2, PT ;  /* 0x000000020d00780c */ /* 0x040fe40003f24270 */
[----:B------:R-:W-:Y:S02]  /*0250*/  ISETP.GT.XOR P2, PT, R13, 0x2, !P2 ;  /* 0x000000020d00780c */ /* 0x000fe40005744a70 */
[----:B------:R-:W-:-:S02]  /*0260*/  ISETP.LT.AND P1, PT, R15, 0x3, P1 ;  /* 0x000000030f00780c */ /* 0x000fc40000f21270 */
[----:B------:R-:W-:Y:S02]  /*0270*/  LOP3.LUT R12, R17, R12, RZ, 0x3c, !PT ;  /* 0x0000000c110c7212 */ /* 0x000fe400078e3cff */
[----:B--2---:R-:W-:-:S05]  /*0280*/  SEL R7, R7, RZ, P0 ;  /* 0x000000ff07077207 */ /* 0x004fca0000000000 */
[----:B------:R-:W-:Y:S02]  /*0290*/  IMAD R8, R7, R5, RZ ;  /* 0x0000000507087224 */ /* 0x000fe400078e02ff */
[----:B------:R-:W-:-:S03]  /*02a0*/  IMAD R10, R4, R7, RZ ;  /* 0x00000007040a7224 */ /* 0x000fc600078e02ff */
[----:B------:R-:W1:Y:S04]  /*02b0*/  SHFL.BFLY PT, R9, R8, 0x1, 0x1f ;  /* 0x0c201f0008097f89 */ /* 0x000e6800000e0000 */
[----:B------:R-:W2:Y:S01]  /*02c0*/  SHFL.BFLY PT, R11, R10, 0x1, 0x1f ;  /* 0x0c201f000a0b7f89 */ /* 0x000ea200000e0000 */
[----:B-1----:R-:W-:Y:S01]  /*02d0*/  IMAD.IADD R9, R8, 0x1, R9 ;  /* 0x0000000108097824 */ /* 0x002fe200078e0209 */
[----:B------:R-:W-:Y:S01]  /*02e0*/  SHF.R.U32.HI R8, RZ, 0x1, R0 ;  /* 0x00000001ff087819 */ /* 0x000fe20000011600 */
[----:B--2---:R-:W-:-:S03]  /*02f0*/  IMAD.IADD R14, R10, 0x1, R11 ;  /* 0x000000010a0e7824 */ /* 0x004fc600078e020b */
[----:B------:R-:W-:Y:S02]  /*0300*/  LOP3.LUT R8, R8, 0x1, RZ, 0xc0, !PT ;  /* 0x0000000108087812 */ /* 0x000fe400078ec0ff */
[----:B------:R-:W-:Y:S02]  /*0310*/  SHF.R.U32.HI R10, RZ, 0x1, R0 ;  /* 0x00000001ff0a7819 */ /* 0x000fe40000011600 */
[----:B------:R-:W-:Y:S02]  /*0320*/  FSETP.GT.AND P2, PT, R9, R14, P2 ;  /* 0x0000000e0900720b */ /* 0x000fe40001744000 */
[----:B------:R-:W-:Y:S02]  /*0330*/  SGXT.U32 R10, R10, 0x1 ;  /* 0x000000010a0a781a */ /* 0x000fe40000000000 */
[----:B------:R-:W-:Y:S02]  /*0340*/  PLOP3.LUT P1, PT, P1, P2, PT, 0xa8, 0x0 ;  /* 0x000000000000781c */ /* 0x000fe40000f25570 */
[----:B------:R-:W-:-:S02]  /*0350*/  LOP3.LUT R9, R14, R9, RZ, 0x3c, !PT ;  /* 0x000000090e097212 */ /* 0x000fc400078e3cff */
[----:B------:R-:W-:-:S04]  /*0360*/  ISETP.EQ.U32.XOR P1, PT, R8, 0x1, P1 ;  /* 0x000000010800780c */ /* 0x000fc80000f22870 */
[----:B------:R-:W-:Y:S02]  /*0370*/  SEL R11, R12, RZ, P1 ;  /* 0x000000ff0c0b7207 */ /* 0x000fe40000800000 */
[C---:B------:R-:W-:Y:S02]  /*0380*/  LOP3.LUT R12, R10.reuse, 0x1, RZ, 0x3c, !PT ;  /* 0x000000010a0c7812 */ /* 0x040fe400078e3cff */
[----:B------:R-:W-:Y:S02]  /*0390*/  LOP3.LUT R8, R11, 0x3, R0, 0x78, !PT ;  /* 0x000000030b087812 */ /* 0x000fe400078e7800 */
[----:B------:R-:W-:Y:S02]  /*03a0*/  PRMT R11, R10, 0x9910, RZ ;  /* 0x000099100a0b7816 */ /* 0x000fe400000000ff */
[----:B------:R-:W-:Y:S02]  /*03b0*/  PRMT R18, R8, 0x9910, RZ ;  /* 0x0000991008127816 */ /* 0x000fe400000000ff */
[----:B------:R-:W-:-:S02]  /*03c0*/  PRMT R13, R12, 0x9910, RZ ;  /* 0x000099100c0d7816 */ /* 0x000fc400000000ff */
[----:B------:R-:W-:Y:S01]  /*03d0*/  SEL R14, R9, RZ, P1 ;  /* 0x000000ff090e7207 */ /* 0x000fe20000800000 */
[----:B------:R-:W-:Y:S02]  /*03e0*/  IMAD R16, R18, R11, RZ ;  /* 0x0000000b12107224 */ /* 0x000fe400078e02ff */
[----:B------:R-:W-:Y:S01]  /*03f0*/  IMAD R13, R13, R18, RZ ;  /* 0x000000120d0d7224 */ /* 0x000fe200078e02ff */
[----:B------:R-:W-:Y:S02]  /*0400*/  LOP3.LUT R7, R14, R7, RZ, 0x3c, !PT ;  /* 0x000000070e077212 */ /* 0x000fe400078e3cff */
[----:B------:R-:W-:Y:S02]  /*0410*/  LOP3.LUT R17, R16, 0xffff, RZ, 0xc0, !PT ;  /* 0x0000ffff10117812 */ /* 0x000fe400078ec0ff */
[----:B------:R-:W-:Y:S01]  /*0420*/  LOP3.LUT R15, R13, 0xffff, RZ, 0xc0, !PT ;  /* 0x0000ffff0d0f7812 */ /* 0x000fe200078ec0ff */
[-C--:B------:R-:W-:Y:S02]  /*0430*/  IMAD R12, R12, R7.reuse, RZ ;  /* 0x000000070c0c7224 */ /* 0x080fe400078e02ff */
[----:B------:R-:W-:Y:S01]  /*0440*/  IMAD R10, R10, R7, RZ ;  /* 0x000000070a0a7224 */ /* 0x000fe200078e02ff */
[----:B------:R-:W1:Y:S04]  /*0450*/  SHFL.BFLY PT, R17, R17, 0x2, 0x1f ;  /* 0x0c401f0011117f89 */ /* 0x000e6800000e0000 */
[----:B------:R-:W2:Y:S04]  /*0460*/  SHFL.BFLY PT, R14, R15, 0x2, 0x1f ;  /* 0x0c401f000f0e7f89 */ /* 0x000ea800000e0000 */
[----:B------:R-:W3:Y:S04]  /*0470*/  SHFL.BFLY PT, R9, R12, 0x2, 0x1f ;  /* 0x0c401f000c097f89 */ /* 0x000ee800000e0000 */
[----:B------:R-:W4:Y:S01]  /*0480*/  SHFL.BFLY PT, R11, R10, 0x2, 0x1f ;  /* 0x0c401f000a0b7f89 */ /* 0x000f2200000e0000 */
[----:B-1----:R-:W-:-:S02]  /*0490*/  IMAD.IADD R16, R16, 0x1, R17 ;  /* 0x0000000110107824 */ /* 0x002fc400078e0211 */
[----:B--2---:R-:W-:-:S03]  /*04a0*/  IMAD.IADD R13, R13, 0x1, R14 ;  /* 0x000000010d0d7824 */ /* 0x004fc600078e020e */
[----:B------:R-:W-:Y:S01]  /*04b0*/  PRMT R18, R16, 0x9910, RZ ;  /* 0x0000991010127816 */ /* 0x000fe200000000ff */
[----:B---3--:R-:W-:Y:S01]  /*04c0*/  IMAD.IADD R9, R12, 0x1, R9 ;  /* 0x000000010c097824 */ /* 0x008fe200078e0209 */
[----:B------:R-:W-:Y:S02]  /*04d0*/  PRMT R17, R13, 0x9910, RZ ;  /* 0x000099100d117816 */ /* 0x000fe400000000ff */
[----:B------:R-:W-:Y:S01]  /*04e0*/  ISETP.GE.AND P2, PT, R18, 0x3, PT ;  /* 0x000000031200780c */ /* 0x000fe20003f46270 */
[----:B----4-:R-:W-:Y:S01]  /*04f0*/  IMAD.IADD R14, R10, 0x1, R11 ;  /* 0x000000010a0e7824 */ /* 0x010fe200078e020b */
[C---:B------:R-:W-:Y:S02]  /*0500*/  ISETP.GT.AND P1, PT, R17.reuse, 0x2, PT ;  /* 0x000000021100780c */ /* 0x040fe40003f24270 */
[----:B------:R-:W-:Y:S02]  /*0510*/  ISETP.GT.XOR P2, PT, R17, 0x2, !P2 ;  /* 0x000000021100780c */ /* 0x000fe40005744a70 */
[----:B------:R-:W-:-:S02]  /*0520*/  ISETP.LT.AND P1, PT, R18, 0x3, P1 ;  /* 0x000000031200780c */ /* 0x000fc40000f21270 */
[----:B------:R-:W-:Y:S02]  /*0530*/  FSETP.GT.AND P2, PT, R9, R14, P2 ;  /* 0x0000000e0900720b */ /* 0x000fe40001744000 */
[----:B------:R-:W-:Y:S02]  /*0540*/  LOP3.LUT R13, R13, R16, RZ, 0x3c, !PT ;  /* 0x000000100d0d7212 */ /* 0x000fe400078e3cff */
[----:B------:R-:W-:Y:S02]  /*0550*/  PLOP3.LUT P1, PT, P1, P2, PT, 0xa8, 0x0 ;  /* 0x000000000000781c */ /* 0x000fe40000f25570 */
[----:B------:R-:W-:Y:S02]  /*0560*/  LOP3.LUT R9, R9, R14, RZ, 0x3c, !PT ;  /* 0x0000000e09097212 */ /* 0x000fe400078e3cff */
[----:B------:R-:W-:-:S04]  /*0570*/  SEL R13, R13, RZ, P1 ;  /* 0x000000ff0d0d7207 */ /* 0x000fc80000800000 */
[----:B------:R-:W-:-:S04]  /*0580*/  LOP3.LUT R8, R13, R8, RZ, 0x3c, !PT ;  /* 0x000000080d087212 */ /* 0x000fc800078e3cff */
[----:B------:R-:W-:-:S05]  /*0590*/  PRMT R13, R8, 0x9910, RZ ;  /* 0x00009910080d7816 */ /* 0x000fca00000000ff */
[-C--:B------:R-:W-:Y:S01]  /*05a0*/  IMAD R11, R6, R13.reuse, RZ ;  /* 0x0000000d060b7224 */ /* 0x080fe200078e02ff */
[----:B------:R-:W-:Y:S01]  /*05b0*/  SEL R6, R9, RZ, P1 ;  /* 0x000000ff09067207 */ /* 0x000fe20000800000 */
[----:B------:R-:W-:Y:S01]  /*05c0*/  IMAD R13, R4, R13, RZ ;  /* 0x0000000d040d7224 */ /* 0x000fe200078e02ff */
[----:B------:R-:W-:Y:S02]  /*05d0*/  LOP3.LUT P1, RZ, R0, 0x20, RZ, 0xc0, !PT ;  /* 0x0000002000ff7812 */ /* 0x000fe4000782c0ff */
[----:B------:R-:W-:Y:S02]  /*05e0*/  LOP3.LUT R12, R11, 0xffff, RZ, 0xc0, !PT ;  /* 0x0000ffff0b0c7812 */ /* 0x000fe400078ec0ff */
[----:B------:R-:W-:Y:S02]  /*05f0*/  LOP3.LUT R14, R13, 0xffff, RZ, 0xc0, !PT ;  /* 0x0000ffff0d0e7812 */ /* 0x000fe400078ec0ff */
[----:B------:R-:W-:Y:S02]  /*0600*/  LOP3.LUT R6, R6, R7, RZ, 0x3c, !PT ;  /* 0x0000000706067212 */ /* 0x000fe400078e3cff */
[----:B------:R-:W1:Y:S01]  /*0610*/  SHFL.BFLY PT, R12, R12, 0x1, 0x1f ;  /* 0x0c201f000c0c7f89 */ /* 0x000e6200000e0000 */
[----:B------:R-:W-:-:S02]  /*0620*/  PLOP3.LUT P0, PT, P1, P0, PT, 0x8, 0x0 ;  /* 0x000000000000781c */ /* 0x000fc40000f00170 */
[-C--:B------:R-:W-:Y:S01]  /*0630*/  IMAD R7, R5, R6.reuse, RZ ;  /* 0x0000000605077224 */ /* 0x080fe200078e02ff */
[----:B------:R-:W2:Y:S01]  /*0640*/  SHFL.BFLY PT, R14, R14, 0x1, 0x1f ;  /* 0x0c201f000e0e7f89 */ /* 0x000ea200000e0000 */
[----:B------:R-:W-:Y:S02]  /*0650*/  IMAD R9, R4, R6, RZ ;  /* 0x0000000604097224 */ /* 0x000fe400078e02ff */
[----:B------:R-:W3:Y:S01]  /*0660*/  LDC.64 R4, c[0x0][0x218] ;  /* 0x00008600ff047b82 */ /* 0x000ee20000000a00 */
[----:B------:R-:W4:Y:S04]  /*0670*/  SHFL.BFLY PT, R6, R7, 0x1, 0x1f ;  /* 0x0c201f0007067f89 */ /* 0x000f2800000e0000 */
[----:B------:R-:W5:Y:S01]  /*0680*/  SHFL.BFLY PT, R10, R9, 0x1, 0x1f ;  /* 0x0c201f00090a7f89 */ /* 0x000f6200000e0000 */
[----:B-1----:R-:W-:-:S02]  /*0690*/  IMAD.IADD R11, R11, 0x1, R12 ;  /* 0x000000010b0b7824 */ /* 0x002fc400078e020c */
[----:B--2---:R-:W-:-:S03]  /*06a0*/  IMAD.IADD R16, R13, 0x1, R14 ;  /* 0x000000010d107824 */ /* 0x004fc600078e020e */
[----:B------:R-:W-:Y:S01]  /*06b0*/  PRMT R12, R11, 0x9910, RZ ;  /* 0x000099100b0c7816 */ /* 0x000fe200000000ff */
[----:B---3--:R-:W-:Y:S01]  /*06c0*/  IMAD.WIDE R4, R3, 0x2, R4 ;  /* 0x0000000203047825 */ /* 0x008fe200078e0204 */
[----:B------:R-:W-:Y:S02]  /*06d0*/  PRMT R13, R16, 0x9910, RZ ;  /* 0x00009910100d7816 */ /* 0x000fe400000000ff */
[----:B------:R-:W-:Y:S01]  /*06e0*/  ISETP.GE.AND P2, PT, R12, 0x3, PT ;  /* 0x000000030c00780c */ /* 0x000fe20003f46270 */
[----:B----4-:R-:W-:Y:S01]  /*06f0*/  IMAD.IADD R6, R7, 0x1, R6 ;  /* 0x0000000107067824 */ /* 0x010fe200078e0206 */
[----:B------:R-:W-:Y:S01]  /*0700*/  ISETP.GE.AND P3, PT, R13, 0x3, PT ;  /* 0x000000030d00780c */ /* 0x000fe20003f66270 */
[----:B-----5:R-:W-:Y:S01]  /*0710*/  IMAD.IADD R7, R9, 0x1, R10 ;  /* 0x0000000109077824 */ /* 0x020fe200078e020a */
[----:B------:R-:W-:Y:S02]  /*0720*/  LOP3.LUT R11, R11, R16, RZ, 0x3c, !PT ;  /* 0x000000100b0b7212 */ /* 0x000fe400078e3cff */
[----:B------:R-:W-:-:S02]  /*0730*/  ISETP.LT.XOR P5, PT, R13, 0x3, !P2 ;  /* 0x000000030d00780c */ /* 0x000fc400057a1a70 */
[----:B------:R-:W-:Y:S02]  /*0740*/  FSETP.GT.AND P4, PT, R6, R7, PT ;  /* 0x000000070600720b */ /* 0x000fe40003f84000 */
[----:B------:R-:W-:-:S04]  /*0750*/  SEL R0, R11, RZ, !P5 ;  /* 0x000000ff0b007207 */ /* 0x000fc80006800000 */
[----:B------:R-:W-:-:S04]  /*0760*/  SEL R0, R0, RZ, P4 ;  /* 0x000000ff00007207 */ /* 0x000fc80002000000 */
[----:B------:R-:W-:-:S04]  /*0770*/  @!P3 SEL R0, R0, R11, !P2 ;  /* 0x0000000b0000b207 */ /* 0x000fc80005000000 */
[----:B------:R-:W-:Y:S01]  /*0780*/  LOP3.LUT R3, R0, R8, RZ, 0x3c, !PT ;  /* 0x0000000800037212 */ /* 0x000fe200078e3cff */
[----:B------:R-:W-:Y:S06]  /*0790*/  @!P0 EXIT ;  /* 0x000000000000894d */ /* 0x000fec0003800000 */
[----:B------:R-:W-:Y:S01]  /*07a0*/  STG.E.U16 desc[UR4][R4.64], R3 ;  /* 0x0000000304007986 */ /* 0x000fe2000c101504 */
[----:B------:R-:W-:Y:S05]  /*07b0*/  EXIT ;  /* 0x000000000000794d */ /* 0x000fea0003800000 */
.L_x_0:
[----:B------:R-:W-:-:S00]  /*07c0*/  BRA `(.L_x_0) ;  /* 0xfffffffc00fc7947 */ /* 0x000fc0000383ffff */
[----:B------:R-:W-:-:S00]  /*07d0*/  NOP ;  /* 0x0000000000007918 */ /* 0x000fc00000000000 */
        /* <DEDUP_REMOVED lines=10> */
.L_x_1:


//--------------------- .nv.constant0.triton_per_fused_sort_1 --------------------------
	.section	.nv.constant0.triton_per_fused_sort_1,"a",@progbits
	.sectionflags	@""
	.align	4
.nv.constant0.triton_per_fused_sort_1:
	.zero		552
